//
// Generated by NVIDIA NVVM Compiler
//
// Compiler Build ID: CL-36424714
// Cuda compilation tools, release 13.0, V13.0.88
// Based on NVVM 20.0.0
//

.version 9.0
.target sm_100
.address_size 64

	// .globl	_Z9stencil1DPfS_

.visible .entry _Z9stencil1DPfS_(
	.param .u64 .ptr .align 1 _Z9stencil1DPfS__param_0,
	.param .u64 .ptr .align 1 _Z9stencil1DPfS__param_1
)
{
	.reg .pred 	%p<2>;
	.reg .b32 	%r<6>;
	.reg .b32 	%f<7>;
	.reg .b64 	%rd<10>;

	ld.param.u64 	%rd1, [_Z9stencil1DPfS__param_0];
	ld.param.u64 	%rd2, [_Z9stencil1DPfS__param_1];
	mov.u32 	%r3, %ctaid.x;
	mov.u32 	%r4, %ntid.x;
	mov.u32 	%r5, %tid.x;
	mad.lo.s32 	%r1, %r3, %r4, %r5;
	add.s32 	%r2, %r1, -1;
	setp.gt.u32 	%p1, %r2, 16381;
	@%p1 bra 	$L__BB0_2;
	cvta.to.global.u64 	%rd3, %rd1;
	cvta.to.global.u64 	%rd4, %rd2;
	mul.wide.u32 	%rd5, %r1, 4;
	add.s64 	%rd6, %rd3, %rd5;
	ld.global.f32 	%f1, [%rd6];
	mul.wide.u32 	%rd7, %r2, 4;
	add.s64 	%rd8, %rd3, %rd7;
	ld.global.f32 	%f2, [%rd8];
	add.f32 	%f3, %f1, %f2;
	ld.global.f32 	%f4, [%rd6+4];
	add.f32 	%f5, %f3, %f4;
	div.rn.f32 	%f6, %f5, 0f40400000;
	add.s64 	%rd9, %rd4, %rd5;
	st.global.f32 	[%rd9], %f6;
$L__BB0_2:
	ret;

}


// ===== COMPILED SASS (sm_100) =====

	.target	sm_100

	.elftype	@"ET_EXEC"


//--------------------- .note.nv.tkinfo           --------------------------
	.section	.note.nv.tkinfo,"",@"SHT_NOTE"
	.sectionflags	@"SHF_NOTE_NV_TKINFO"
	.tkinfo
        /*0018*/ 	.word	0x00000002
        /*0030*/ 	.string	""
        /*0030*/ 	.string	"ptxas"
        /*0030*/ 	.string	"Cuda compilation tools, release 13.0, V13.0.88"
        /*0030*/ 	.string	"Build cuda_13.0.r13.0/compiler.36424714_0"
        /*0030*/ 	.string	"-arch sm_100 -m 64 "



//--------------------- .note.nv.cuinfo           --------------------------
	.section	.note.nv.cuinfo,"",@"SHT_NOTE"
	.sectionflags	@"SHF_NOTE_NV_CUINFO"
        /*0018*/ 	.short	0x0002
        /*001a*/ 	.short	0x0064
        /*001c*/ 	.short	0x0082
	.zero		2


//--------------------- .nv.info                  --------------------------
	.section	.nv.info,"",@"SHT_CUDA_INFO"
	.align	4


	//----- nvinfo : EIATTR_REGCOUNT
	.align		4
        /*0000*/ 	.byte	0x04, 0x2f
        /*0002*/ 	.short	(.L_1 - .L_0)
	.align		4
.L_0:
        /*0004*/ 	.word	index@(_Z9stencil1DPfS_)
        /*0008*/ 	.word	0x0000000d


	//----- nvinfo : EIATTR_FRAME_SIZE
	.align		4
.L_1:
        /*000c*/ 	.byte	0x04, 0x11
        /*000e*/ 	.short	(.L_3 - .L_2)
	.align		4
.L_2:
        /*0010*/ 	.word	index@($__internal_0_$__cuda_sm3x_div_rn_noftz_f32_slowpath)
        /*0014*/ 	.word	0x00000000


	//----- nvinfo : EIATTR_FRAME_SIZE
	.align		4
.L_3:
        /*0018*/ 	.byte	0x04, 0x11
        /*001a*/ 	.short	(.L_5 - .L_4)
	.align		4
.L_4:
        /*001c*/ 	.word	index@(_Z9stencil1DPfS_)
        /*0020*/ 	.word	0x00000000


	//----- nvinfo : EIATTR_MIN_STACK_SIZE
	.align		4
.L_5:
        /*0024*/ 	.byte	0x04, 0x12
        /*0026*/ 	.short	(.L_7 - .L_6)
	.align		4
.L_6:
        /*0028*/ 	.word	index@(_Z9stencil1DPfS_)
        /*002c*/ 	.word	0x00000000
.L_7:


//--------------------- .nv.compat                --------------------------
	.section	.nv.compat,"",@"SHT_CUDA_COMPAT_INFO"
	.align	4
        /*0000*/ 	.byte	0x02, 0x09, 0x00, 0x00, 0x02, 0x02, 0x01, 0x00, 0x02, 0x05, 0x05, 0x00, 0x03, 0x07, 0x01, 0x01
        /*0010*/ 	.byte	0x02, 0x03, 0x00, 0x00, 0x02, 0x06, 0x01, 0x00, 0x04, 0x0b, 0x08, 0x00, 0x01, 0x00, 0x00, 0x00
        /*0020*/ 	.byte	0x00, 0x00, 0x00, 0x00


//--------------------- .nv.info._Z9stencil1DPfS_ --------------------------
	.section	.nv.info._Z9stencil1DPfS_,"",@"SHT_CUDA_INFO"
	.sectionflags	@""
	.align	4


	//----- nvinfo : EIATTR_CUDA_API_VERSION
	.align		4
        /*0000*/ 	.byte	0x04, 0x37
        /*0002*/ 	.short	(.L_9 - .L_8)
.L_8:
        /*0004*/ 	.word	0x00000082


	//----- nvinfo : EIATTR_KPARAM_INFO
	.align		4
.L_9:
        /*0008*/ 	.byte	0x04, 0x17
        /*000a*/ 	.short	(.L_11 - .L_10)
.L_10:
        /*000c*/ 	.word	0x00000000
        /*0010*/ 	.short	0x0001
        /*0012*/ 	.short	0x0008
        /*0014*/ 	.byte	0x00, 0xf5, 0x21, 0x00


	//----- nvinfo : EIATTR_KPARAM_INFO
	.align		4
.L_11:
        /*0018*/ 	.byte	0x04, 0x17
        /*001a*/ 	.short	(.L_13 - .L_12)
.L_12:
        /*001c*/ 	.word	0x00000000
        /*0020*/ 	.short	0x0000
        /*0022*/ 	.short	0x0000
        /*0024*/ 	.byte	0x00, 0xf5, 0x21, 0x00


	//----- nvinfo : EIATTR_SPARSE_MMA_MASK
	.align		4
.L_13:
        /*0028*/ 	.byte	0x03, 0x50
        /*002a*/ 	.short	0x0000


	//----- nvinfo : EIATTR_MAXREG_COUNT
	.align		4
        /*002c*/ 	.byte	0x03, 0x1b
        /*002e*/ 	.short	0x00ff


	//----- nvinfo : EIATTR_MERCURY_ISA_VERSION
	.align		4
        /*0030*/ 	.byte	0x03, 0x5f
        /*0032*/ 	.short	0x0101


	//----- nvinfo : EIATTR_VRC_CTA_INIT_COUNT
	.align		4
        /*0034*/ 	.byte	0x02, 0x4a
	.zero		1
	.zero		1


	//----- nvinfo : EIATTR_EXIT_INSTR_OFFSETS
	.align		4
        /*0038*/ 	.byte	0x04, 0x1c
        /*003a*/ 	.short	(.L_15 - .L_14)


	//   ....[0]....
.L_14:
        /*003c*/ 	.word	0x00000070


	//   ....[1]....
        /*0040*/ 	.word	0x00000210


	//----- nvinfo : EIATTR_CRS_STACK_SIZE
	.align		4
.L_15:
        /*0044*/ 	.byte	0x04, 0x1e
        /*0046*/ 	.short	(.L_17 - .L_16)
.L_16:
        /*0048*/ 	.word	0x00000000


	//----- nvinfo : EIATTR_CBANK_PARAM_SIZE
	.align		4
.L_17:
        /*004c*/ 	.byte	0x03, 0x19
        /*004e*/ 	.short	0x0010


	//----- nvinfo : EIATTR_PARAM_CBANK
	.align		4
        /*0050*/ 	.byte	0x04, 0x0a
        /*0052*/ 	.short	(.L_19 - .L_18)
	.align		4
.L_18:
        /*0054*/ 	.word	index@(.nv.constant0._Z9stencil1DPfS_)
        /*0058*/ 	.short	0x0380
        /*005a*/ 	.short	0x0010


	//----- nvinfo : EIATTR_SW_WAR
	.align		4
.L_19:
        /*005c*/ 	.byte	0x04, 0x36
        /*005e*/ 	.short	(.L_21 - .L_20)
.L_20:
        /*0060*/ 	.word	0x00000008
.L_21:


//--------------------- .nv.callgraph             --------------------------
	.section	.nv.callgraph,"",@"SHT_CUDA_CALLGRAPH"
	.align	4
	.sectionentsize	8
	.align		4
        /*0000*/ 	.word	0x00000000
	.align		4
        /*0004*/ 	.word	0xffffffff
	.align		4
        /*0008*/ 	.word	0x00000000
	.align		4
        /*000c*/ 	.word	0xfffffffe
	.align		4
        /*0010*/ 	.word	0x00000000
	.align		4
        /*0014*/ 	.word	0xfffffffd
	.align		4
        /*0018*/ 	.word	0x00000000
	.align		4
        /*001c*/ 	.word	0xfffffffc


//--------------------- .text._Z9stencil1DPfS_    --------------------------
	.section	.text._Z9stencil1DPfS_,"ax",@progbits
	.align	128
        .global         _Z9stencil1DPfS_
        .type           _Z9stencil1DPfS_,@function
        .size           _Z9stencil1DPfS_,(.L_x_15 - _Z9stencil1DPfS_)
        .other          _Z9stencil1DPfS_,@"STO_CUDA_ENTRY STV_DEFAULT"
_Z9stencil1DPfS_:
.text._Z9stencil1DPfS_:
[----:B------:R-:W-:Y:S01]  /*0000*/  LDC R1, c[0x0][0x37c] ;  /* 0x0000df00ff017b82 */ /* 0x000fe20000000800 */
[----:B------:R-:W0:Y:S07]  /*0010*/  S2R R3, SR_TID.X ;  /* 0x0000000000037919 */ /* 0x000e2e0000002100 */
[----:B------:R-:W0:Y:S08]  /*0020*/  S2UR UR4, SR_CTAID.X ;  /* 0x00000000000479c3 */ /* 0x000e300000002500 */
[----:B------:R-:W0:Y:S02]  /*0030*/  LDC R2, c[0x0][0x360] ;  /* 0x0000d800ff027b82 */ /* 0x000e240000000800 */
[----:B0-----:R-:W-:-:S04]  /*0040*/  IMAD R2, R2, UR4, R3 ;  /* 0x0000000402027c24 */ /* 0x001fc8000f8e0203 */
[----:B------:R-:W-:-:S05]  /*0050*/  VIADD R7, R2, 0xffffffff ;  /* 0xffffffff02077836 */ /* 0x000fca0000000000 */
[----:B------:R-:W-:-:S13]  /*0060*/  ISETP.GT.U32.AND P0, PT, R7, 0x3ffd, PT ;  /* 0x00003ffd0700780c */ /* 0x000fda0003f04070 */
[----:B------:R-:W-:Y:S05]  /*0070*/  @P0 EXIT ;  /* 0x000000000000094d */ /* 0x000fea0003800000 */
[----:B------:R-:W0:Y:S01]  /*0080*/  LDC.64 R4, c[0x0][0x380] ;  /* 0x0000e000ff047b82 */ /* 0x000e220000000a00 */
[----:B------:R-:W1:Y:S01]  /*0090*/  LDCU.64 UR6, c[0x0][0x358] ;  /* 0x00006b00ff0677ac */ /* 0x000e620008000a00 */
[----:B0-----:R-:W-:-:S04]  /*00a0*/  IMAD.WIDE.U32 R6, R7, 0x4, R4 ;  /* 0x0000000407067825 */ /* 0x001fc800078e0004 */
[----:B------:R-:W-:Y:S02]  /*00b0*/  IMAD.WIDE.U32 R4, R2, 0x4, R4 ;  /* 0x0000000402047825 */ /* 0x000fe400078e0004 */
[----:B-1----:R-:W2:Y:S04]  /*00c0*/  LDG.E R7, desc[UR6][R6.64] ;  /* 0x0000000606077981 */ /* 0x002ea8000c1e1900 */
[----:B------:R-:W2:Y:S04]  /*00d0*/  LDG.E R0, desc[UR6][R4.64] ;  /* 0x0000000604007981 */ /* 0x000ea8000c1e1900 */
[----:B------:R-:W3:Y:S01]  /*00e0*/  LDG.E R3, desc[UR6][R4.64+0x4] ;  /* 0x0000040604037981 */ /* 0x000ee2000c1e1900 */
[----:B------:R-:W-:Y:S01]  /*00f0*/  IMAD.MOV.U32 R9, RZ, RZ, 0x3eaaaaab ;  /* 0x3eaaaaabff097424 */ /* 0x000fe200078e00ff */
[----:B------:R-:W-:Y:S01]  /*0100*/  BSSY.RECONVERGENT B1, `(.L_x_0) ;  /* 0x000000d000017945 */ /* 0x000fe20003800200 */
[----:B------:R-:W-:-:S04]  /*0110*/  IMAD.MOV.U32 R8, RZ, RZ, 0x40400000 ;  /* 0x40400000ff087424 */ /* 0x000fc800078e00ff */
[----:B------:R-:W-:Y:S01]  /*0120*/  FFMA R8, R9, -R8, 1 ;  /* 0x3f80000009087423 */ /* 0x000fe20000000808 */
[----:B--2---:R-:W-:-:S04]  /*0130*/  FADD R0, R0, R7 ;  /* 0x0000000700007221 */ /* 0x004fc80000000000 */
[----:B---3--:R-:W-:Y:S01]  /*0140*/  FADD R0, R0, R3 ;  /* 0x0000000300007221 */ /* 0x008fe20000000000 */
[----:B------:R-:W-:-:S03]  /*0150*/  FFMA R3, R8, R9, 0.3333333432674407959 ;  /* 0x3eaaaaab08037423 */ /* 0x000fc60000000009 */
[----:B------:R-:W0:Y:S01]  /*0160*/  FCHK P0, R0, 3 ;  /* 0x4040000000007902 */ /* 0x000e220000000000 */
[----:B------:R-:W-:-:S04]  /*0170*/  FFMA R8, R0, R3, RZ ;  /* 0x0000000300087223 */ /* 0x000fc800000000ff */
[----:B------:R-:W-:-:S04]  /*0180*/  FFMA R6, R8, -3, R0 ;  /* 0xc040000008067823 */ /* 0x000fc80000000000 */
[----:B------:R-:W-:Y:S01]  /*0190*/  FFMA R7, R3, R6, R8 ;  /* 0x0000000603077223 */ /* 0x000fe20000000008 */
[----:B0-----:R-:W-:Y:S06]  /*01a0*/  @!P0 BRA `(.L_x_1) ;  /* 0x0000000000088947 */ /* 0x001fec0003800000 */
[----:B------:R-:W-:-:S07]  /*01b0*/  MOV R4, 0x1d0 ;  /* 0x000001d000047802 */ /* 0x000fce0000000f00 */
[----:B------:R-:W-:Y:S05]  /*01c0*/  CALL.REL.NOINC `($__internal_0_$__cuda_sm3x_div_rn_noftz_f32_slowpath) ;  /* 0x0000000000147944 */ /* 0x000fea0003c00000 */
.L_x_1:
[----:B------:R-:W-:Y:S05]  /*01d0*/  BSYNC.RECONVERGENT B1 ;  /* 0x0000000000017941 */ /* 0x000fea0003800200 */
.L_x_0:
[----:B------:R-:W0:Y:S02]  /*01e0*/  LDC.64 R4, c[0x0][0x388] ;  /* 0x0000e200ff047b82 */ /* 0x000e240000000a00 */
[----:B0-----:R-:W-:-:S05]  /*01f0*/  IMAD.WIDE.U32 R2, R2, 0x4, R4 ;  /* 0x0000000402027825 */ /* 0x001fca00078e0004 */
[----:B------:R-:W-:Y:S01]  /*0200*/  STG.E desc[UR6][R2.64], R7 ;  /* 0x0000000702007986 */ /* 0x000fe2000c101906 */
[----:B------:R-:W-:Y:S05]  /*0210*/  EXIT ;  /* 0x000000000000794d */ /* 0x000fea0003800000 */
        .weak           $__internal_0_$__cuda_sm3x_div_rn_noftz_f32_slowpath
        .type           $__internal_0_$__cuda_sm3x_div_rn_noftz_f32_slowpath,@function
        .size           $__internal_0_$__cuda_sm3x_div_rn_noftz_f32_slowpath,(.L_x_15 - $__internal_0_$__cuda_sm3x_div_rn_noftz_f32_slowpath)
$__internal_0_$__cuda_sm3x_div_rn_noftz_f32_slowpath:
[--C-:B------:R-:W-:Y:S01]  /*0220*/  SHF.R.U32.HI R3, RZ, 0x17, R0.reuse ;  /* 0x00000017ff037819 */ /* 0x100fe20000011600 */
[----:B------:R-:W-:Y:S04]  /*0230*/  BSSY.RECONVERGENT B0, `(.L_x_2) ;  /* 0x000005c000007945 */ /* 0x000fe80003800200 */
[----:B------:R-:W-:Y:S01]  /*0240*/  BSSY.RELIABLE B2, `(.L_x_3) ;  /* 0x000001a000027945 */ /* 0x000fe20003800100 */
[----:B------:R-:W-:Y:S01]  /*0250*/  IMAD.MOV.U32 R5, RZ, RZ, R0 ;  /* 0x000000ffff057224 */ /* 0x000fe200078e0000 */
[----:B------:R-:W-:-:S05]  /*0260*/  LOP3.LUT R3, R3, 0xff, RZ, 0xc0, !PT ;  /* 0x000000ff03037812 */ /* 0x000fca00078ec0ff */
[----:B------:R-:W-:-:S05]  /*0270*/  VIADD R7, R3, 0xffffffff ;  /* 0xffffffff03077836 */ /* 0x000fca0000000000 */
[----:B------:R-:W-:-:S13]  /*0280*/  ISETP.GT.U32.OR P0, PT, R7, 0xfd, !PT ;  /* 0x000000fd0700780c */ /* 0x000fda0007f04470 */
[----:B------:R-:W-:Y:S01]  /*0290*/  @!P0 IMAD.MOV.U32 R6, RZ, RZ, RZ ;  /* 0x000000ffff068224 */ /* 0x000fe200078e00ff */
[----:B------:R-:W-:Y:S06]  /*02a0*/  @!P0 BRA `(.L_x_4) ;  /* 0x00000000004c8947 */ /* 0x000fec0003800000 */
[----:B------:R-:W-:-:S13]  /*02b0*/  FSETP.GTU.FTZ.AND P0, PT, |R0|, +INF , PT ;  /* 0x7f8000000000780b */ /* 0x000fda0003f1c200 */
[----:B------:R-:W-:Y:S05]  /*02c0*/  @P0 BREAK.RELIABLE B2 ;  /* 0x0000000000020942 */ /* 0x000fea0003800100 */
[----:B------:R-:W-:Y:S05]  /*02d0*/  @P0 BRA `(.L_x_5) ;  /* 0x0000000400400947 */ /* 0x000fea0003800000 */
[----:B------:R-:W-:-:S05]  /*02e0*/  HFMA2 R6, -RZ, RZ, 2.125, 0 ;  /* 0x40400000ff067431 */ /* 0x000fca00000001ff */
[----:B------:R-:W-:-:S13]  /*02f0*/  LOP3.LUT P0, RZ, R6, 0x7fffffff, R5, 0xc8, !PT ;  /* 0x7fffffff06ff7812 */ /* 0x000fda000780c805 */
[----:B------:R-:W-:Y:S05]  /*0300*/  @!P0 BREAK.RELIABLE B2 ;  /* 0x0000000000028942 */ /* 0x000fea0003800100 */
[----:B------:R-:W-:Y:S05]  /*0310*/  @!P0 BRA `(.L_x_6) ;  /* 0x0000000400288947 */ /* 0x000fea0003800000 */
[----:B------:R-:W-:-:S13]  /*0320*/  LOP3.LUT P0, RZ, R5, 0x7fffffff, RZ, 0xc0, !PT ;  /* 0x7fffffff05ff7812 */ /* 0x000fda000780c0ff */
[----:B------:R-:W-:Y:S05]  /*0330*/  @!P0 BREAK.RELIABLE B2 ;  /* 0x0000000000028942 */ /* 0x000fea0003800100 */
[----:B------:R-:W-:Y:S05]  /*0340*/  @!P0 BRA `(.L_x_7) ;  /* 0x0000000400148947 */ /* 0x000fea0003800000 */
[----:B------:R-:W-:Y:S02]  /*0350*/  FSETP.NEU.FTZ.AND P0, PT, |R0|, +INF , PT ;  /* 0x7f8000000000780b */ /* 0x000fe40003f1d200 */
[----:B------:R-:W-:-:S04]  /*0360*/  LOP3.LUT P1, RZ, R6, 0x7fffffff, RZ, 0xc0, !PT ;  /* 0x7fffffff06ff7812 */ /* 0x000fc8000782c0ff */
[----:B------:R-:W-:-:S13]  /*0370*/  PLOP3.LUT P0, PT, P0, P1, PT, 0x2f, 0xf2 ;  /* 0x0000000000f2781c */ /* 0x000fda0000702577 */
[----:B------:R-:W-:Y:S05]  /*0380*/  @P0 BREAK.RELIABLE B2 ;  /* 0x0000000000020942 */ /* 0x000fea0003800100 */
[----:B------:R-:W-:Y:S05]  /*0390*/  @P0 BRA `(.L_x_8) ;  /* 0x0000000000f40947 */ /* 0x000fea0003800000 */
[----:B------:R-:W-:-:S13]  /*03a0*/  ISETP.GE.AND P0, PT, R7, RZ, PT ;  /* 0x000000ff0700720c */ /* 0x000fda0003f06270 */
[----:B------:R-:W-:Y:S02]  /*03b0*/  @P0 IMAD.MOV.U32 R6, RZ, RZ, RZ ;  /* 0x000000ffff060224 */ /* 0x000fe400078e00ff */
[----:B------:R-:W-:Y:S01]  /*03c0*/  @!P0 FFMA R5, R0, 1.84467440737095516160e+19, RZ ;  /* 0x5f80000000058823 */ /* 0x000fe200000000ff */
[----:B------:R-:W-:-:S07]  /*03d0*/  @!P0 IMAD.MOV.U32 R6, RZ, RZ, -0x40 ;  /* 0xffffffc0ff068424 */ /* 0x000fce00078e00ff */
.L_x_4:
[----:B------:R-:W-:Y:S05]  /*03e0*/  BSYNC.RELIABLE B2 ;  /* 0x0000000000027941 */ /* 0x000fea0003800100 */
.L_x_3:
[----:B------:R-:W-:Y:S01]  /*03f0*/  UMOV UR4, 0x40400000 ;  /* 0x4040000000047882 */ /* 0x000fe20000000000 */
[----:B------:R-:W-:Y:S01]  /*0400*/  VIADD R3, R3, 0xffffff81 ;  /* 0xffffff8103037836 */ /* 0x000fe20000000000 */
[----:B------:R-:W-:Y:S01]  /*0410*/  UIADD3 UR4, UPT, UPT, UR4, -0x800000, URZ ;  /* 0xff80000004047890 */ /* 0x000fe2000fffe0ff */
[----:B------:R-:W-:Y:S02]  /*0420*/  BSSY.RECONVERGENT B2, `(.L_x_9) ;  /* 0x0000033000027945 */ /* 0x000fe40003800200 */
[----:B------:R-:W-:Y:S01]  /*0430*/  IMAD R0, R3, -0x800000, R5 ;  /* 0xff80000003007824 */ /* 0x000fe200078e0205 */
[----:B------:R-:W-:Y:S02]  /*0440*/  IADD3 R6, PT, PT, R6, -0x1, R3 ;  /* 0xffffffff06067810 */ /* 0x000fe40007ffe003 */
[----:B------:R-:W-:-:S03]  /*0450*/  FADD.FTZ R9, -RZ, -UR4 ;  /* 0x80000004ff097e21 */ /* 0x000fc60008010100 */
[----:B------:R-:W0:Y:S02]  /*0460*/  MUFU.RCP R7, UR4 ;  /* 0x0000000400077d08 */ /* 0x000e240008001000 */
[----:B0-----:R-:W-:-:S04]  /*0470*/  FFMA R8, R7, R9, 1 ;  /* 0x3f80000007087423 */ /* 0x001fc80000000009 */
[----:B------:R-:W-:-:S04]  /*0480*/  FFMA R7, R7, R8, R7 ;  /* 0x0000000807077223 */ /* 0x000fc80000000007 */
[----:B------:R-:W-:-:S04]  /*0490*/  FFMA R8, R0, R7, RZ ;  /* 0x0000000700087223 */ /* 0x000fc800000000ff */
[----:B------:R-:W-:-:S04]  /*04a0*/  FFMA R5, R9, R8, R0 ;  /* 0x0000000809057223 */ /* 0x000fc80000000000 */
[----:B------:R-:W-:-:S04]  /*04b0*/  FFMA R8, R7, R5, R8 ;  /* 0x0000000507087223 */ /* 0x000fc80000000008 */
[----:B------:R-:W-:-:S04]  /*04c0*/  FFMA R9, R9, R8, R0 ;  /* 0x0000000809097223 */ /* 0x000fc80000000000 */
[----:B------:R-:W-:-:S05]  /*04d0*/  FFMA R5, R7, R9, R8 ;  /* 0x0000000907057223 */ /* 0x000fca0000000008 */
[----:B------:R-:W-:-:S04]  /*04e0*/  SHF.R.U32.HI R0, RZ, 0x17, R5 ;  /* 0x00000017ff007819 */ /* 0x000fc80000011605 */
[----:B------:R-:W-:-:S05]  /*04f0*/  LOP3.LUT R0, R0, 0xff, RZ, 0xc0, !PT ;  /* 0x000000ff00007812 */ /* 0x000fca00078ec0ff */
[----:B------:R-:W-:-:S05]  /*0500*/  IMAD.IADD R10, R0, 0x1, R6 ;  /* 0x00000001000a7824 */ /* 0x000fca00078e0206 */
[----:B------:R-:W-:-:S04]  /*0510*/  IADD3 R0, PT, PT, R10, -0x1, RZ ;  /* 0xffffffff0a007810 */ /* 0x000fc80007ffe0ff */
[----:B------:R-:W-:-:S13]  /*0520*/  ISETP.GE.U32.AND P0, PT, R0, 0xfe, PT ;  /* 0x000000fe0000780c */ /* 0x000fda0003f06070 */
[----:B------:R-:W-:Y:S05]  /*0530*/  @!P0 BRA `(.L_x_10) ;  /* 0x0000000000808947 */ /* 0x000fea0003800000 */
[----:B------:R-:W-:-:S13]  /*0540*/  ISETP.GT.AND P0, PT, R10, 0xfe, PT ;  /* 0x000000fe0a00780c */ /* 0x000fda0003f04270 */
[----:B------:R-:W-:Y:S05]  /*0550*/  @P0 BRA `(.L_x_11) ;  /* 0x00000000006c0947 */ /* 0x000fea0003800000 */
[----:B------:R-:W-:-:S13]  /*0560*/  ISETP.GE.AND P0, PT, R10, 0x1, PT ;  /* 0x000000010a00780c */ /* 0x000fda0003f06270 */
[----:B------:R-:W-:Y:S05]  /*0570*/  @P0 BRA `(.L_x_12) ;  /* 0x0000000000740947 */ /* 0x000fea0003800000 */
[----:B------:R-:W-:Y:S02]  /*0580*/  ISETP.GE.AND P0, PT, R10, -0x18, PT ;  /* 0xffffffe80a00780c */ /* 0x000fe40003f06270 */
[----:B------:R-:W-:-:S11]  /*0590*/  LOP3.LUT R5, R5, 0x80000000, RZ, 0xc0, !PT ;  /* 0x8000000005057812 */ /* 0x000fd600078ec0ff */
[----:B------:R-:W-:Y:S05]  /*05a0*/  @!P0 BRA `(.L_x_12) ;  /* 0x0000000000688947 */ /* 0x000fea0003800000 */
[CCC-:B------:R-:W-:Y:S01]  /*05b0*/  FFMA.RZ R0, R7.reuse, R9.reuse, R8.reuse ;  /* 0x0000000907007223 */ /* 0x1c0fe2000000c008 */
[C---:B------:R-:W-:Y:S01]  /*05c0*/  VIADD R6, R10.reuse, 0x20 ;  /* 0x000000200a067836 */ /* 0x040fe20000000000 */
[C---:B------:R-:W-:Y:S02]  /*05d0*/  ISETP.NE.AND P2, PT, R10.reuse, RZ, PT ;  /* 0x000000ff0a00720c */ /* 0x040fe40003f45270 */
[----:B------:R-:W-:Y:S02]  /*05e0*/  ISETP.NE.AND P1, PT, R10, RZ, PT ;  /* 0x000000ff0a00720c */ /* 0x000fe40003f25270 */
[----:B------:R-:W-:Y:S01]  /*05f0*/  LOP3.LUT R3, R0, 0x7fffff, RZ, 0xc0, !PT ;  /* 0x007fffff00037812 */ /* 0x000fe200078ec0ff */
[CCC-:B------:R-:W-:Y:S01]  /*0600*/  FFMA.RP R0, R7.reuse, R9.reuse, R8.reuse ;  /* 0x0000000907007223 */ /* 0x1c0fe20000008008 */
[----:B------:R-:W-:Y:S01]  /*0610*/  FFMA.RM R7, R7, R9, R8 ;  /* 0x0000000907077223 */ /* 0x000fe20000004008 */
[----:B------:R-:W-:Y:S01]  /*0620*/  IMAD.MOV R8, RZ, RZ, -R10 ;  /* 0x000000ffff087224 */ /* 0x000fe200078e0a0a */
[----:B------:R-:W-:-:S03]  /*0630*/  LOP3.LUT R3, R3, 0x800000, RZ, 0xfc, !PT ;  /* 0x0080000003037812 */ /* 0x000fc600078efcff */
[----:B------:R-:W-:Y:S02]  /*0640*/  FSETP.NEU.FTZ.AND P0, PT, R0, R7, PT ;  /* 0x000000070000720b */ /* 0x000fe40003f1d000 */
[----:B------:R-:W-:Y:S02]  /*0650*/  SHF.L.U32 R6, R3, R6, RZ ;  /* 0x0000000603067219 */ /* 0x000fe400000006ff */
[----:B------:R-:W-:Y:S02]  /*0660*/  SEL R0, R8, RZ, P2 ;  /* 0x000000ff08007207 */ /* 0x000fe40001000000 */
[----:B------:R-:W-:Y:S02]  /*0670*/  ISETP.NE.AND P1, PT, R6, RZ, P1 ;  /* 0x000000ff0600720c */ /* 0x000fe40000f25270 */
[----:B------:R-:W-:Y:S02]  /*0680*/  SHF.R.U32.HI R0, RZ, R0, R3 ;  /* 0x00000000ff007219 */ /* 0x000fe40000011603 */
[----:B------:R-:W-:-:S02]  /*0690*/  PLOP3.LUT P0, PT, P0, P1, PT, 0xf8, 0x8f ;  /* 0x00000000008f781c */ /* 0x000fc40000703f70 */
[----:B------:R-:W-:Y:S02]  /*06a0*/  SHF.R.U32.HI R6, RZ, 0x1, R0 ;  /* 0x00000001ff067819 */ /* 0x000fe40000011600 */
[----:B------:R-:W-:-:S04]  /*06b0*/  SEL R3, RZ, 0x1, !P0 ;  /* 0x00000001ff037807 */ /* 0x000fc80004000000 */
[----:B------:R-:W-:-:S04]  /*06c0*/  LOP3.LUT R3, R3, 0x1, R6, 0xf8, !PT ;  /* 0x0000000103037812 */ /* 0x000fc800078ef806 */
[----:B------:R-:W-:-:S05]  /*06d0*/  LOP3.LUT R3, R3, R0, RZ, 0xc0, !PT ;  /* 0x0000000003037212 */ /* 0x000fca00078ec0ff */
[----:B------:R-:W-:-:S05]  /*06e0*/  IMAD.IADD R6, R6, 0x1, R3 ;  /* 0x0000000106067824 */ /* 0x000fca00078e0203 */
[----:B------:R-:W-:Y:S01]  /*06f0*/  LOP3.LUT R5, R6, R5, RZ, 0xfc, !PT ;  /* 0x0000000506057212 */ /* 0x000fe200078efcff */
[----:B------:R-:W-:Y:S06]  /*0700*/  BRA `(.L_x_12) ;  /* 0x0000000000107947 */ /* 0x000fec0003800000 */
.L_x_11:
[----:B------:R-:W-:-:S04]  /*0710*/  LOP3.LUT R5, R5, 0x80000000, RZ, 0xc0, !PT ;  /* 0x8000000005057812 */ /* 0x000fc800078ec0ff */
[----:B------:R-:W-:Y:S01]  /*0720*/  LOP3.LUT R5, R5, 0x7f800000, RZ, 0xfc, !PT ;  /* 0x7f80000005057812 */ /* 0x000fe200078efcff */
[----:B------:R-:W-:Y:S06]  /*0730*/  BRA `(.L_x_12) ;  /* 0x0000000000047947 */ /* 0x000fec0003800000 */
.L_x_10:
[----:B------:R-:W-:-:S07]  /*0740*/  LEA R5, R6, R5, 0x17 ;  /* 0x0000000506057211 */ /* 0x000fce00078eb8ff */
.L_x_12:
[----:B------:R-:W-:Y:S05]  /*0750*/  BSYNC.RECONVERGENT B2 ;  /* 0x0000000000027941 */ /* 0x000fea0003800200 */
.L_x_9:
[----:B------:R-:W-:Y:S05]  /*0760*/  BRA `(.L_x_13) ;  /* 0x0000000000207947 */ /* 0x000fea0003800000 */
.L_x_8:
[----:B------:R-:W-:-:S04]  /*0770*/  LOP3.LUT R5, R6, 0x80000000, R5, 0x48, !PT ;  /* 0x8000000006057812 */ /* 0x000fc800078e4805 */
[----:B------:R-:W-:Y:S01]  /*0780*/  LOP3.LUT R5, R5, 0x7f800000, RZ, 0xfc, !PT ;  /* 0x7f80000005057812 */ /* 0x000fe200078efcff */
[----:B------:R-:W-:Y:S06]  /*0790*/  BRA `(.L_x_13) ;  /* 0x0000000000147947 */ /* 0x000fec0003800000 */
.L_x_7:
[----:B------:R-:W-:Y:S01]  /*07a0*/  LOP3.LUT R5, R6, 0x80000000, R5, 0x48, !PT ;  /* 0x8000000006057812 */ /* 0x000fe200078e4805 */
[----:B------:R-:W-:Y:S06]  /*07b0*/  BRA `(.L_x_13) ;  /* 0x00000000000c7947 */ /* 0x000fec0003800000 */
.L_x_6:
[----:B------:R-:W0:Y:S01]  /*07c0*/  MUFU.RSQ R5, -QNAN ;  /* 0xffc0000000057908 */ /* 0x000e220000001400 */
[----:B------:R-:W-:Y:S05]  /*07d0*/  BRA `(.L_x_13) ;  /* 0x0000000000047947 */ /* 0x000fea0003800000 */
.L_x_5:
[----:B------:R-:W-:-:S07]  /*07e0*/  FADD.FTZ R5, R0, 3 ;  /* 0x4040000000057421 */ /* 0x000fce0000010000 */
.L_x_13:
[----:B------:R-:W-:Y:S05]  /*07f0*/  BSYNC.RECONVERGENT B0 ;  /* 0x0000000000007941 */ /* 0x000fea0003800200 */
.L_x_2:
[----:B0-----:R-:W-:Y:S02]  /*0800*/  IMAD.MOV.U32 R7, RZ, RZ, R5 ;  /* 0x000000ffff077224 */ /* 0x001fe400078e0005 */
[----:B------:R-:W-:-:S04]  /*0810*/  IMAD.MOV.U32 R5, RZ, RZ, 0x0 ;  /* 0x00000000ff057424 */ /* 0x000fc800078e00ff */
[----:B------:R-:W-:Y:S05]  /*0820*/  RET.REL.NODEC R4 `(_Z9stencil1DPfS_) ;  /* 0xfffffff404f47950 */ /* 0x000fea0003c3ffff */
.L_x_14:
[----:B------:R-:W-:-:S00]  /*0830*/  BRA `(.L_x_14) ;  /* 0xfffffffc00fc7947 */ /* 0x000fc0000383ffff */
[----:B------:R-:W-:-:S00]  /*0840*/  NOP ;  /* 0x0000000000007918 */ /* 0x000fc00000000000 */
        /* <DEDUP_REMOVED lines=11> */
.L_x_15:


//--------------------- .nv.shared.reserved.0     --------------------------
	.section	.nv.shared.reserved.0,"aw",@nobits
	.weak		__nv_reservedSMEM_offset_0_alias
	.size		__nv_reservedSMEM_offset_0_alias, 0, 64
	.other		__nv_reservedSMEM_offset_0_alias,@"STO_CUDA_RESERVED_SHARED STV_DEFAULT"
__nv_reservedSMEM_offset_0_alias:
	.zero		0
	.zero		64


//--------------------- .nv.constant0._Z9stencil1DPfS_ --------------------------
	.section	.nv.constant0._Z9stencil1DPfS_,"a",@progbits
	.sectionflags	@""
	.align	4
.nv.constant0._Z9stencil1DPfS_:
	.zero		912


//--------------------- SYMBOLS --------------------------

	.type		.nv.reservedSmem.offset0,@object
	.size		.nv.reservedSmem.offset0,0x4
